//
// Generated by NVIDIA NVVM Compiler
//
// Compiler Build ID: CL-36424714
// Cuda compilation tools, release 13.0, V13.0.88
// Based on NVVM 20.0.0
//

.version 9.0
.target sm_100
.address_size 64

	// .globl	_Z13PasswordCrackPii

.visible .entry _Z13PasswordCrackPii(
	.param .u64 .ptr .align 1 _Z13PasswordCrackPii_param_0,
	.param .u32 _Z13PasswordCrackPii_param_1
)
{
	.reg .pred 	%p<4>;
	.reg .b32 	%r<8>;
	.reg .b64 	%rd<5>;

	ld.param.u64 	%rd1, [_Z13PasswordCrackPii_param_0];
	ld.param.u32 	%r2, [_Z13PasswordCrackPii_param_1];
	mov.u32 	%r3, %ntid.x;
	mov.u32 	%r4, %ctaid.x;
	mov.u32 	%r5, %tid.x;
	mad.lo.s32 	%r1, %r3, %r4, %r5;
	setp.ge.s32 	%p1, %r1, %r2;
	setp.lt.s32 	%p2, %r1, 3;
	or.pred  	%p3, %p2, %p1;
	@%p3 bra 	$L__BB0_2;
	cvta.to.global.u64 	%rd2, %rd1;
	shl.b32 	%r6, %r1, 1;
	mul.wide.u32 	%rd3, %r6, 4;
	add.s64 	%rd4, %rd2, %rd3;
	mov.b32 	%r7, 1;
	st.global.u32 	[%rd4], %r7;
$L__BB0_2:
	ret;

}


// ===== COMPILED SASS (sm_100) =====

	.target	sm_100

	.elftype	@"ET_EXEC"


//--------------------- .note.nv.tkinfo           --------------------------
	.section	.note.nv.tkinfo,"",@"SHT_NOTE"
	.sectionflags	@"SHF_NOTE_NV_TKINFO"
	.tkinfo
        /*0018*/ 	.word	0x00000002
        /*0030*/ 	.string	""
        /*0030*/ 	.string	"ptxas"
        /*0030*/ 	.string	"Cuda compilation tools, release 13.0, V13.0.88"
        /*0030*/ 	.string	"Build cuda_13.0.r13.0/compiler.36424714_0"
        /*0030*/ 	.string	"-arch sm_100 -m 64 "



//--------------------- .note.nv.cuinfo           --------------------------
	.section	.note.nv.cuinfo,"",@"SHT_NOTE"
	.sectionflags	@"SHF_NOTE_NV_CUINFO"
        /*0018*/ 	.short	0x0002
        /*001a*/ 	.short	0x0064
        /*001c*/ 	.short	0x0082
	.zero		2


//--------------------- .nv.info                  --------------------------
	.section	.nv.info,"",@"SHT_CUDA_INFO"
	.align	4


	//----- nvinfo : EIATTR_REGCOUNT
	.align		4
        /*0000*/ 	.byte	0x04, 0x2f
        /*0002*/ 	.short	(.L_1 - .L_0)
	.align		4
.L_0:
        /*0004*/ 	.word	index@(_Z13PasswordCrackPii)
        /*0008*/ 	.word	0x0000000a


	//----- nvinfo : EIATTR_FRAME_SIZE
	.align		4
.L_1:
        /*000c*/ 	.byte	0x04, 0x11
        /*000e*/ 	.short	(.L_3 - .L_2)
	.align		4
.L_2:
        /*0010*/ 	.word	index@(_Z13PasswordCrackPii)
        /*0014*/ 	.word	0x00000000


	//----- nvinfo : EIATTR_MIN_STACK_SIZE
	.align		4
.L_3:
        /*0018*/ 	.byte	0x04, 0x12
        /*001a*/ 	.short	(.L_5 - .L_4)
	.align		4
.L_4:
        /*001c*/ 	.word	index@(_Z13PasswordCrackPii)
        /*0020*/ 	.word	0x00000000
.L_5:


//--------------------- .nv.compat                --------------------------
	.section	.nv.compat,"",@"SHT_CUDA_COMPAT_INFO"
	.align	4
        /*0000*/ 	.byte	0x02, 0x09, 0x00, 0x00, 0x02, 0x02, 0x01, 0x00, 0x02, 0x05, 0x05, 0x00, 0x03, 0x07, 0x01, 0x01
        /*0010*/ 	.byte	0x02, 0x03, 0x00, 0x00, 0x02, 0x06, 0x01, 0x00, 0x04, 0x0b, 0x08, 0x00, 0x09, 0x00, 0x00, 0x00
        /*0020*/ 	.byte	0x00, 0x00, 0x00, 0x00


//--------------------- .nv.info._Z13PasswordCrackPii --------------------------
	.section	.nv.info._Z13PasswordCrackPii,"",@"SHT_CUDA_INFO"
	.sectionflags	@""
	.align	4


	//----- nvinfo : EIATTR_CUDA_API_VERSION
	.align		4
        /*0000*/ 	.byte	0x04, 0x37
        /*0002*/ 	.short	(.L_7 - .L_6)
.L_6:
        /*0004*/ 	.word	0x00000082


	//----- nvinfo : EIATTR_KPARAM_INFO
	.align		4
.L_7:
        /*0008*/ 	.byte	0x04, 0x17
        /*000a*/ 	.short	(.L_9 - .L_8)
.L_8:
        /*000c*/ 	.word	0x00000000
        /*0010*/ 	.short	0x0001
        /*0012*/ 	.short	0x0008
        /*0014*/ 	.byte	0x00, 0xf0, 0x11, 0x00


	//----- nvinfo : EIATTR_KPARAM_INFO
	.align		4
.L_9:
        /*0018*/ 	.byte	0x04, 0x17
        /*001a*/ 	.short	(.L_11 - .L_10)
.L_10:
        /*001c*/ 	.word	0x00000000
        /*0020*/ 	.short	0x0000
        /*0022*/ 	.short	0x0000
        /*0024*/ 	.byte	0x00, 0xf5, 0x21, 0x00


	//----- nvinfo : EIATTR_SPARSE_MMA_MASK
	.align		4
.L_11:
        /*0028*/ 	.byte	0x03, 0x50
        /*002a*/ 	.short	0x0000


	//----- nvinfo : EIATTR_MAXREG_COUNT
	.align		4
        /*002c*/ 	.byte	0x03, 0x1b
        /*002e*/ 	.short	0x00ff


	//----- nvinfo : EIATTR_MERCURY_ISA_VERSION
	.align		4
        /*0030*/ 	.byte	0x03, 0x5f
        /*0032*/ 	.short	0x0101


	//----- nvinfo : EIATTR_VRC_CTA_INIT_COUNT
	.align		4
        /*0034*/ 	.byte	0x02, 0x4a
	.zero		1
	.zero		1


	//----- nvinfo : EIATTR_EXIT_INSTR_OFFSETS
	.align		4
        /*0038*/ 	.byte	0x04, 0x1c
        /*003a*/ 	.short	(.L_13 - .L_12)


	//   ....[0]....
.L_12:
        /*003c*/ 	.word	0x00000080


	//   ....[1]....
        /*0040*/ 	.word	0x000000f0


	//----- nvinfo : EIATTR_CBANK_PARAM_SIZE
	.align		4
.L_13:
        /*0044*/ 	.byte	0x03, 0x19
        /*0046*/ 	.short	0x000c


	//----- nvinfo : EIATTR_PARAM_CBANK
	.align		4
        /*0048*/ 	.byte	0x04, 0x0a
        /*004a*/ 	.short	(.L_15 - .L_14)
	.align		4
.L_14:
        /*004c*/ 	.word	index@(.nv.constant0._Z13PasswordCrackPii)
        /*0050*/ 	.short	0x0380
        /*0052*/ 	.short	0x000c


	//----- nvinfo : EIATTR_SW_WAR
	.align		4
.L_15:
        /*0054*/ 	.byte	0x04, 0x36
        /*0056*/ 	.short	(.L_17 - .L_16)
.L_16:
        /*0058*/ 	.word	0x00000008
.L_17:


//--------------------- .nv.callgraph             --------------------------
	.section	.nv.callgraph,"",@"SHT_CUDA_CALLGRAPH"
	.align	4
	.sectionentsize	8
	.align		4
        /*0000*/ 	.word	0x00000000
	.align		4
        /*0004*/ 	.word	0xffffffff
	.align		4
        /*0008*/ 	.word	0x00000000
	.align		4
        /*000c*/ 	.word	0xfffffffe
	.align		4
        /*0010*/ 	.word	0x00000000
	.align		4
        /*0014*/ 	.word	0xfffffffd
	.align		4
        /*0018*/ 	.word	0x00000000
	.align		4
        /*001c*/ 	.word	0xfffffffc


//--------------------- .text._Z13PasswordCrackPii --------------------------
	.section	.text._Z13PasswordCrackPii,"ax",@progbits
	.align	128
        .global         _Z13PasswordCrackPii
        .type           _Z13PasswordCrackPii,@function
        .size           _Z13PasswordCrackPii,(.L_x_1 - _Z13PasswordCrackPii)
        .other          _Z13PasswordCrackPii,@"STO_CUDA_ENTRY STV_DEFAULT"
_Z13PasswordCrackPii:
.text._Z13PasswordCrackPii:
[----:B------:R-:W-:Y:S01]  /*0000*/  LDC R1, c[0x0][0x37c] ;  /* 0x0000df00ff017b82 */ /* 0x000fe20000000800 */
[----:B------:R-:W0:Y:S01]  /*0010*/  S2R R0, SR_CTAID.X ;  /* 0x0000000000007919 */ /* 0x000e220000002500 */
[----:B------:R-:W0:Y:S01]  /*0020*/  LDCU UR4, c[0x0][0x360] ;  /* 0x00006c00ff0477ac */ /* 0x000e220008000800 */
[----:B------:R-:W0:Y:S01]  /*0030*/  S2R R3, SR_TID.X ;  /* 0x0000000000037919 */ /* 0x000e220000002100 */
[----:B------:R-:W1:Y:S01]  /*0040*/  LDCU UR5, c[0x0][0x388] ;  /* 0x00007100ff0577ac */ /* 0x000e620008000800 */
[----:B0-----:R-:W-:-:S05]  /*0050*/  IMAD R0, R0, UR4, R3 ;  /* 0x0000000400007c24 */ /* 0x001fca000f8e0203 */
[----:B-1----:R-:W-:-:S04]  /*0060*/  ISETP.GE.AND P0, PT, R0, UR5, PT ;  /* 0x0000000500007c0c */ /* 0x002fc8000bf06270 */
[----:B------:R-:W-:-:S13]  /*0070*/  ISETP.LT.OR P0, PT, R0, 0x3, P0 ;  /* 0x000000030000780c */ /* 0x000fda0000701670 */
[----:B------:R-:W-:Y:S05]  /*0080*/  @P0 EXIT ;  /* 0x000000000000094d */ /* 0x000fea0003800000 */
[----:B------:R-:W0:Y:S01]  /*0090*/  LDC.64 R2, c[0x0][0x380] ;  /* 0x0000e000ff027b82 */ /* 0x000e220000000a00 */
[----:B------:R-:W1:Y:S01]  /*00a0*/  LDCU.64 UR4, c[0x0][0x358] ;  /* 0x00006b00ff0477ac */ /* 0x000e620008000a00 */
[----:B------:R-:W-:Y:S01]  /*00b0*/  SHF.L.U32 R5, R0, 0x1, RZ ;  /* 0x0000000100057819 */ /* 0x000fe200000006ff */
[----:B------:R-:W-:-:S04]  /*00c0*/  HFMA2 R7, -RZ, RZ, 0, 5.9604644775390625e-08 ;  /* 0x00000001ff077431 */ /* 0x000fc800000001ff */
[----:B0-----:R-:W-:-:S05]  /*00d0*/  IMAD.WIDE.U32 R2, R5, 0x4, R2 ;  /* 0x0000000405027825 */ /* 0x001fca00078e0002 */
[----:B-1----:R-:W-:Y:S01]  /*00e0*/  STG.E desc[UR4][R2.64], R7 ;  /* 0x0000000702007986 */ /* 0x002fe2000c101904 */
[----:B------:R-:W-:Y:S05]  /*00f0*/  EXIT ;  /* 0x000000000000794d */ /* 0x000fea0003800000 */
.L_x_0:
[----:B------:R-:W-:-:S00]  /*0100*/  BRA `(.L_x_0) ;  /* 0xfffffffc00fc7947 */ /* 0x000fc0000383ffff */
[----:B------:R-:W-:-:S00]  /*0110*/  NOP ;  /* 0x0000000000007918 */ /* 0x000fc00000000000 */
        /* <DEDUP_REMOVED lines=14> */
.L_x_1:


//--------------------- .nv.shared.reserved.0     --------------------------
	.section	.nv.shared.reserved.0,"aw",@nobits
	.weak		__nv_reservedSMEM_offset_0_alias
	.size		__nv_reservedSMEM_offset_0_alias, 0, 64
	.other		__nv_reservedSMEM_offset_0_alias,@"STO_CUDA_RESERVED_SHARED STV_DEFAULT"
__nv_reservedSMEM_offset_0_alias:
	.zero		0
	.zero		64


//--------------------- .nv.constant0._Z13PasswordCrackPii --------------------------
	.section	.nv.constant0._Z13PasswordCrackPii,"a",@progbits
	.sectionflags	@""
	.align	4
.nv.constant0._Z13PasswordCrackPii:
	.zero		908


//--------------------- SYMBOLS --------------------------

	.type		.nv.reservedSmem.offset0,@object
	.size		.nv.reservedSmem.offset0,0x4
